	.headerflags	@"EF_CUDA_TEXMODE_UNIFIED EF_CUDA_64BIT_ADDRESS EF_CUDA_ACCELERATORS EF_CUDA_SM90 EF_CUDA_VIRTUAL_SM(EF_CUDA_SM90)"
	.elftype	@"ET_EXEC"


//--------------------- .nv.info                  --------------------------
	.section	.nv.info,"",@"SHT_CUDA_INFO"
	.align	4


	//----- nvinfo : EIATTR_REGCOUNT
	.align		4
        /*0000*/ 	.byte	0x04, 0x2f
        /*0002*/ 	.short	(.L_3 - .L_2)
	.align		4
.L_2:
        /*0004*/ 	.word	index@(triton_poi_fused__native_batch_norm_legit_no_training_convolution_relu_4)
        /*0008*/ 	.word	0x0000001a


	//----- nvinfo : EIATTR_MIN_STACK_SIZE
	.align		4
.L_3:
        /*000c*/ 	.byte	0x04, 0x12
        /*000e*/ 	.short	(.L_5 - .L_4)
	.align		4
.L_4:
        /*0010*/ 	.word	index@(triton_poi_fused__native_batch_norm_legit_no_training_convolution_relu_4)
        /*0014*/ 	.word	0x00000000


	//----- nvinfo : EIATTR_FRAME_SIZE
	.align		4
.L_5:
        /*0018*/ 	.byte	0x04, 0x11
        /*001a*/ 	.short	(.L_7 - .L_6)
	.align		4
.L_6:
        /*001c*/ 	.word	index@(triton_poi_fused__native_batch_norm_legit_no_training_convolution_relu_4)
        /*0020*/ 	.word	0x00000000


	//----- nvinfo : EIATTR_MIN_STACK_SIZE
	.align		4
.L_7:
        /*0024*/ 	.byte	0x04, 0x12
        /*0026*/ 	.short	(.L_9 - .L_8)
	.align		4
.L_8:
        /*0028*/ 	.word	index@(triton_poi_fused__native_batch_norm_legit_no_training_convolution_relu_4)
        /*002c*/ 	.word	0x00000000
.L_9:


//--------------------- .nv.info.triton_poi_fused__native_batch_norm_legit_no_training_convolution_relu_4 --------------------------
	.section	.nv.info.triton_poi_fused__native_batch_norm_legit_no_training_convolution_relu_4,"",@"SHT_CUDA_INFO"
	.sectionflags	@""
	.align	4


	//----- nvinfo : EIATTR_CUDA_API_VERSION
	.align		4
        /*0000*/ 	.byte	0x04, 0x37
        /*0002*/ 	.short	(.L_11 - .L_10)
.L_10:
        /*0004*/ 	.word	0x0000007c


	//----- nvinfo : EIATTR_KPARAM_INFO
	.align		4
.L_11:
        /*0008*/ 	.byte	0x04, 0x17
        /*000a*/ 	.short	(.L_13 - .L_12)
.L_12:
        /*000c*/ 	.word	0x00000000
        /*0010*/ 	.short	0x0007
        /*0012*/ 	.short	0x0038
        /*0014*/ 	.byte	0x00, 0xf0, 0x11, 0x00


	//----- nvinfo : EIATTR_KPARAM_INFO
	.align		4
.L_13:
        /*0018*/ 	.byte	0x04, 0x17
        /*001a*/ 	.short	(.L_15 - .L_14)
.L_14:
        /*001c*/ 	.word	0x00000000
        /*0020*/ 	.short	0x0006
        /*0022*/ 	.short	0x0030
        /*0024*/ 	.byte	0x00, 0xf4, 0x21, 0x00


	//----- nvinfo : EIATTR_KPARAM_INFO
	.align		4
.L_15:
        /*0028*/ 	.byte	0x04, 0x17
        /*002a*/ 	.short	(.L_17 - .L_16)
.L_16:
        /*002c*/ 	.word	0x00000000
        /*0030*/ 	.short	0x0005
        /*0032*/ 	.short	0x0028
        /*0034*/ 	.byte	0x00, 0xf4, 0x21, 0x00


	//----- nvinfo : EIATTR_KPARAM_INFO
	.align		4
.L_17:
        /*0038*/ 	.byte	0x04, 0x17
        /*003a*/ 	.short	(.L_19 - .L_18)
.L_18:
        /*003c*/ 	.word	0x00000000
        /*0040*/ 	.short	0x0004
        /*0042*/ 	.short	0x0020
        /*0044*/ 	.byte	0x00, 0xf4, 0x21, 0x00


	//----- nvinfo : EIATTR_KPARAM_INFO
	.align		4
.L_19:
        /*0048*/ 	.byte	0x04, 0x17
        /*004a*/ 	.short	(.L_21 - .L_20)
.L_20:
        /*004c*/ 	.word	0x00000000
        /*0050*/ 	.short	0x0003
        /*0052*/ 	.short	0x0018
        /*0054*/ 	.byte	0x00, 0xf4, 0x21, 0x00


	//----- nvinfo : EIATTR_KPARAM_INFO
	.align		4
.L_21:
        /*0058*/ 	.byte	0x04, 0x17
        /*005a*/ 	.short	(.L_23 - .L_22)
.L_22:
        /*005c*/ 	.word	0x00000000
        /*0060*/ 	.short	0x0002
        /*0062*/ 	.short	0x0010
        /*0064*/ 	.byte	0x00, 0xf4, 0x21, 0x00


	//----- nvinfo : EIATTR_KPARAM_INFO
	.align		4
.L_23:
        /*0068*/ 	.byte	0x04, 0x17
        /*006a*/ 	.short	(.L_25 - .L_24)
.L_24:
        /*006c*/ 	.word	0x00000000
        /*0070*/ 	.short	0x0001
        /*0072*/ 	.short	0x0008
        /*0074*/ 	.byte	0x00, 0xf4, 0x21, 0x00


	//----- nvinfo : EIATTR_KPARAM_INFO
	.align		4
.L_25:
        /*0078*/ 	.byte	0x04, 0x17
        /*007a*/ 	.short	(.L_27 - .L_26)
.L_26:
        /*007c*/ 	.word	0x00000000
        /*0080*/ 	.short	0x0000
        /*0082*/ 	.short	0x0000
        /*0084*/ 	.byte	0x00, 0xf4, 0x21, 0x00


	//----- nvinfo : EIATTR_SPARSE_MMA_MASK
	.align		4
.L_27:
        /*0088*/ 	.byte	0x03, 0x50
        /*008a*/ 	.short	0x0000


	//----- nvinfo : EIATTR_MAXREG_COUNT
	.align		4
        /*008c*/ 	.byte	0x03, 0x1b
        /*008e*/ 	.short	0x00ff


	//----- nvinfo : EIATTR_EXIT_INSTR_OFFSETS
	.align		4
        /*0090*/ 	.byte	0x04, 0x1c
        /*0092*/ 	.short	(.L_29 - .L_28)


	//   ....[0]....
.L_28:
        /*0094*/ 	.word	0x00000500


	//   ....[1]....
        /*0098*/ 	.word	0x00000520


	//----- nvinfo : EIATTR_REQNTID
	.align		4
.L_29:
        /*009c*/ 	.byte	0x04, 0x10
        /*009e*/ 	.short	(.L_31 - .L_30)
.L_30:
        /*00a0*/ 	.word	0x00000100
        /*00a4*/ 	.word	0x00000001
        /*00a8*/ 	.word	0x00000001


	//----- nvinfo : EIATTR_CBANK_PARAM_SIZE
	.align		4
.L_31:
        /*00ac*/ 	.byte	0x03, 0x19
        /*00ae*/ 	.short	0x003c


	//----- nvinfo : EIATTR_PARAM_CBANK
	.align		4
        /*00b0*/ 	.byte	0x04, 0x0a
        /*00b2*/ 	.short	(.L_33 - .L_32)
	.align		4
.L_32:
        /*00b4*/ 	.word	index@(.nv.constant0.triton_poi_fused__native_batch_norm_legit_no_training_convolution_relu_4)
        /*00b8*/ 	.short	0x0210
        /*00ba*/ 	.short	0x003c


	//----- nvinfo : EIATTR_SW_WAR
	.align		4
.L_33:
        /*00bc*/ 	.byte	0x04, 0x36
        /*00be*/ 	.short	(.L_35 - .L_34)
.L_34:
        /*00c0*/ 	.word	0x00000008
.L_35:


//--------------------- .nv.callgraph             --------------------------
	.section	.nv.callgraph,"",@"SHT_CUDA_CALLGRAPH"
	.align	4
	.sectionentsize	8
	.align		4
        /*0000*/ 	.word	0x00000000
	.align		4
        /*0004*/ 	.word	0xffffffff
	.align		4
        /*0008*/ 	.word	0x00000000
	.align		4
        /*000c*/ 	.word	0xfffffffe
	.align		4
        /*0010*/ 	.word	0x00000000
	.align		4
        /*0014*/ 	.word	0xfffffffd
	.align		4
        /*0018*/ 	.word	0x00000000
	.align		4
        /*001c*/ 	.word	0xfffffffc


//--------------------- .nv.constant4             --------------------------
	.section	.nv.constant4,"a",@progbits
	.align	8
	.align		8
.nv.constant4:
        /*0000*/ 	.dword	_$_str
	.align		8
        /*0008*/ 	.dword	_$_str_$_2


//--------------------- .text.triton_poi_fused__native_batch_norm_legit_no_training_convolution_relu_4 --------------------------
	.section	.text.triton_poi_fused__native_batch_norm_legit_no_training_convolution_relu_4,"ax",@progbits
	.align	128
        .global         triton_poi_fused__native_batch_norm_legit_no_training_convolution_relu_4
        .type           triton_poi_fused__native_batch_norm_legit_no_training_convolution_relu_4,@function
        .size           triton_poi_fused__native_batch_norm_legit_no_training_convolution_relu_4,(.L_x_1 - triton_poi_fused__native_batch_norm_legit_no_training_convolution_relu_4)
        .other          triton_poi_fused__native_batch_norm_legit_no_training_convolution_relu_4,@"STO_CUDA_ENTRY STV_DEFAULT"
triton_poi_fused__native_batch_norm_legit_no_training_convolution_relu_4:
.text.triton_poi_fused__native_batch_norm_legit_no_training_convolution_relu_4:
[----:B------:R-:W0:Y:S01]  /*0000*/  LDC R1, c[0x0][0x28] ;  /* 0x00000a00ff017b82 */ /* 0x000e220000000800 */
[----:B------:R-:W1:Y:S01]  /*0010*/  S2R R0, SR_TID.X ;  /* 0x0000000000007919 */ /* 0x000e620000002100 */
[----:B------:R-:W-:-:S06]  /*0020*/  HFMA2.MMA R2, -RZ, RZ, 0, 0 ;  /* 0x00000000ff027435 */ /* 0x000fcc00000001ff */
[----:B------:R-:W2:Y:S01]  /*0030*/  LDC.64 R6, c[0x0][0x228] ;  /* 0x00008a00ff067b82 */ /* 0x000ea20000000a00 */
[----:B------:R-:W-:Y:S01]  /*0040*/  CS2R R12, SRZ ;  /* 0x00000000000c7805 */ /* 0x000fe2000001ff00 */
[----:B------:R-:W3:Y:S01]  /*0050*/  S2R R3, SR_CTAID.X ;  /* 0x0000000000037919 */ /* 0x000ee20000002500 */
[----:B------:R-:W-:Y:S01]  /*0060*/  CS2R R14, SRZ ;  /* 0x00000000000e7805 */ /* 0x000fe2000001ff00 */
[----:B------:R-:W-:-:S04]  /*0070*/  ULDC.64 UR4, c[0x0][0x208] ;  /* 0x0000820000047ab9 */ /* 0x000fc80000000a00 */
[----:B------:R-:W4:Y:S08]  /*0080*/  LDC.64 R16, c[0x0][0x218] ;  /* 0x00008600ff107b82 */ /* 0x000f300000000a00 */
[----:B------:R-:W5:Y:S08]  /*0090*/  LDC.64 R22, c[0x0][0x210] ;  /* 0x00008400ff167b82 */ /* 0x000f700000000a00 */
[----:B------:R-:W4:Y:S01]  /*00a0*/  LDC.64 R20, c[0x0][0x220] ;  /* 0x00008800ff147b82 */ /* 0x000f220000000a00 */
[----:B-1----:R-:W-:-:S07]  /*00b0*/  SHF.L.U32 R0, R0, 0x1, RZ ;  /* 0x0000000100007819 */ /* 0x002fce00000006ff */
[----:B------:R-:W1:Y:S01]  /*00c0*/  LDC.64 R10, c[0x0][0x230] ;  /* 0x00008c00ff0a7b82 */ /* 0x000e620000000a00 */
[----:B------:R-:W-:-:S04]  /*00d0*/  LOP3.LUT R0, R0, 0x1fe, RZ, 0xc0, !PT ;  /* 0x000001fe00007812 */ /* 0x000fc800078ec0ff */
[----:B---3--:R-:W-:-:S03]  /*00e0*/  LEA R3, R3, R0, 0x9 ;  /* 0x0000000003037211 */ /* 0x008fc600078e48ff */
[----:B------:R-:W3:Y:S01]  /*00f0*/  LDC.64 R8, c[0x0][0x238] ;  /* 0x00008e00ff087b82 */ /* 0x000ee20000000a00 */
[C---:B------:R-:W-:Y:S01]  /*0100*/  ISETP.GE.AND P0, PT, R3.reuse, 0x744800, PT ;  /* 0x007448000300780c */ /* 0x040fe20003f06270 */
[----:B------:R-:W-:-:S05]  /*0110*/  IMAD.HI R0, R3, -0x7319a973, R2 ;  /* 0x8ce6568d03007827 */ /* 0x000fca00078e0202 */
[----:B------:R-:W-:-:S04]  /*0120*/  SHF.R.U32.HI R5, RZ, 0x1f, R0 ;  /* 0x0000001fff057819 */ /* 0x000fc80000011600 */
[----:B------:R-:W-:-:S04]  /*0130*/  LEA.HI.SX32 R5, R0, R5, 0x13 ;  /* 0x0000000500057211 */ /* 0x000fc800078f9aff */
[----:B------:R-:W-:-:S04]  /*0140*/  LEA.HI R0, R5, R5, RZ, 0x7 ;  /* 0x0000000505007211 */ /* 0x000fc800078f38ff */
[----:B------:R-:W-:-:S04]  /*0150*/  LOP3.LUT R0, R0, 0xffffff80, RZ, 0xc0, !PT ;  /* 0xffffff8000007812 */ /* 0x000fc800078ec0ff */
[----:B------:R-:W-:-:S05]  /*0160*/  IADD3 R19, R5, -R0, RZ ;  /* 0x8000000005137210 */ /* 0x000fca0007ffe0ff */
[----:B--2---:R-:W-:-:S05]  /*0170*/  IMAD.WIDE R6, R19, 0x4, R6 ;  /* 0x0000000413067825 */ /* 0x004fca00078e0206 */
[----:B------:R-:W2:Y:S04]  /*0180*/  @!P0 LDG.E.EL R12, desc[UR4][R6.64] ;  /* 0x00000004060c8981 */ /* 0x000ea8000c2e1900 */
[----:B------:R5:W2:Y:S01]  /*0190*/  @!P0 LDG.E.EL R14, desc[UR4][R6.64] ;  /* 0x00000004060e8981 */ /* 0x000aa2000c2e1900 */
[----:B------:R-:W-:Y:S02]  /*01a0*/  MOV R0, RZ ;  /* 0x000000ff00007202 */ /* 0x000fe40000000f00 */
[----:B------:R-:W-:Y:S01]  /*01b0*/  CS2R R4, SRZ ;  /* 0x0000000000047805 */ /* 0x000fe2000001ff00 */
[----:B----4-:R-:W-:-:S05]  /*01c0*/  IMAD.WIDE R16, R19, 0x4, R16 ;  /* 0x0000000413107825 */ /* 0x010fca00078e0210 */
[----:B------:R-:W4:Y:S01]  /*01d0*/  @!P0 LDG.E.EL R15, desc[UR4][R16.64] ;  /* 0x00000004100f8981 */ /* 0x000f22000c2e1900 */
[----:B-----5:R-:W-:-:S03]  /*01e0*/  IMAD.WIDE R6, R3, 0x4, R22 ;  /* 0x0000000403067825 */ /* 0x020fc600078e0216 */
[----:B------:R-:W5:Y:S01]  /*01f0*/  @!P0 LDG.E.EL R0, desc[UR4][R16.64] ;  /* 0x0000000410008981 */ /* 0x000f62000c2e1900 */
[----:B0-----:R-:W-:-:S03]  /*0200*/  IMAD.WIDE R22, R19, 0x4, R20 ;  /* 0x0000000413167825 */ /* 0x001fc600078e0214 */
[----:B------:R-:W4:Y:S01]  /*0210*/  @!P0 LDG.E.64 R4, desc[UR4][R6.64] ;  /* 0x0000000406048981 */ /* 0x000f22000c1e1b00 */
[----:B------:R-:W-:Y:S01]  /*0220*/  CS2R R20, SRZ ;  /* 0x0000000000147805 */ /* 0x000fe2000001ff00 */
[C---:B-1----:R-:W-:Y:S02]  /*0230*/  IMAD.WIDE R10, R19.reuse, 0x4, R10 ;  /* 0x00000004130a7825 */ /* 0x042fe400078e020a */
[----:B------:R-:W4:Y:S02]  /*0240*/  @!P0 LDG.E.EL R13, desc[UR4][R22.64] ;  /* 0x00000004160d8981 */ /* 0x000f24000c2e1900 */
[----:B---3--:R-:W-:Y:S02]  /*0250*/  IMAD.WIDE R8, R19, 0x4, R8 ;  /* 0x0000000413087825 */ /* 0x008fe400078e0208 */
[----:B------:R-:W3:Y:S01]  /*0260*/  @!P0 LDG.E.EL R2, desc[UR4][R22.64] ;  /* 0x0000000416028981 */ /* 0x000ee2000c2e1900 */
[----:B------:R-:W-:-:S03]  /*0270*/  CS2R R18, SRZ ;  /* 0x0000000000127805 */ /* 0x000fc6000001ff00 */
[----:B------:R-:W3:Y:S04]  /*0280*/  @!P0 LDG.E.EL R20, desc[UR4][R10.64] ;  /* 0x000000040a148981 */ /* 0x000ee8000c2e1900 */
[----:B------:R0:W3:Y:S04]  /*0290*/  @!P0 LDG.E.EL R21, desc[UR4][R10.64] ;  /* 0x000000040a158981 */ /* 0x0000e8000c2e1900 */
[----:B------:R-:W3:Y:S04]  /*02a0*/  @!P0 LDG.E.EL R19, desc[UR4][R8.64] ;  /* 0x0000000408138981 */ /* 0x000ee8000c2e1900 */
[----:B------:R1:W3:Y:S01]  /*02b0*/  @!P0 LDG.E.EL R18, desc[UR4][R8.64] ;  /* 0x0000000408128981 */ /* 0x0002e2000c2e1900 */
[----:B0-----:R-:W-:Y:S01]  /*02c0*/  HFMA2.MMA R10, -RZ, RZ, 1.625, 0 ;  /* 0x3e800000ff0a7435 */ /* 0x001fe200000001ff */
[----:B-1----:R-:W0:Y:S02]  /*02d0*/  LDC.64 R8, c[0x0][0x240] ;  /* 0x00009000ff087b82 */ /* 0x002e240000000a00 */
[----:B0-----:R-:W-:-:S04]  /*02e0*/  IMAD.WIDE R8, R3, 0x4, R8 ;  /* 0x0000000403087825 */ /* 0x001fc800078e0208 */
[----:B--2---:R-:W-:Y:S01]  /*02f0*/  FADD R12, R12, 9.9999997473787516356e-06 ;  /* 0x3727c5ac0c0c7421 */ /* 0x004fe20000000000 */
[----:B------:R-:W-:-:S03]  /*0300*/  FADD R14, R14, 9.9999997473787516356e-06 ;  /* 0x3727c5ac0e0e7421 */ /* 0x000fc60000000000 */
[----:B------:R-:W0:Y:S08]  /*0310*/  MUFU.SQRT R16, R12 ;  /* 0x0000000c00107308 */ /* 0x000e300000002000 */
[----:B------:R-:W1:Y:S01]  /*0320*/  MUFU.SQRT R17, R14 ;  /* 0x0000000e00117308 */ /* 0x000e620000002000 */
[C---:B0-----:R-:W-:Y:S02]  /*0330*/  FSETP.GT.AND P1, PT, R16.reuse, 8.50705917302346158658e+37, PT ;  /* 0x7e8000001000780b */ /* 0x041fe40003f24000 */
[----:B------:R-:W-:-:S02]  /*0340*/  FSETP.GEU.AND P3, PT, R16, 1.175494350822287508e-38, PT ;  /* 0x008000001000780b */ /* 0x000fc40003f6e000 */
[C---:B-1----:R-:W-:Y:S02]  /*0350*/  FSETP.GT.AND P2, PT, R17.reuse, 8.50705917302346158658e+37, PT ;  /* 0x7e8000001100780b */ /* 0x042fe40003f44000 */
[----:B------:R-:W-:-:S07]  /*0360*/  FSETP.GEU.AND P4, PT, R17, 1.175494350822287508e-38, PT ;  /* 0x008000001100780b */ /* 0x000fce0003f8e000 */
[----:B------:R-:W-:-:S04]  /*0370*/  @P1 FMUL R16, R16, 0.25 ;  /* 0x3e80000010101820 */ /* 0x000fc80000400000 */
[----:B------:R-:W-:Y:S01]  /*0380*/  @!P3 FMUL R16, R16, 16777216 ;  /* 0x4b8000001010b820 */ /* 0x000fe20000400000 */
[----:B------:R-:W-:-:S04]  /*0390*/  @P2 FMUL R17, R17, 0.25 ;  /* 0x3e80000011112820 */ /* 0x000fc80000400000 */
[----:B------:R-:W-:Y:S01]  /*03a0*/  @!P4 FMUL R17, R17, 16777216 ;  /* 0x4b8000001111c820 */ /* 0x000fe20000400000 */
[----:B------:R-:W0:Y:S01]  /*03b0*/  MUFU.RCP R16, R16 ;  /* 0x0000001000107308 */ /* 0x000e220000001000 */
[----:B------:R-:W-:-:S07]  /*03c0*/  FSEL R11, R10, 1, P1 ;  /* 0x3f8000000a0b7808 */ /* 0x000fce0000800000 */
[----:B------:R-:W1:Y:S01]  /*03d0*/  MUFU.RCP R17, R17 ;  /* 0x0000001100117308 */ /* 0x000e620000001000 */
[----:B------:R-:W-:Y:S01]  /*03e0*/  FSEL R10, R10, 1, P2 ;  /* 0x3f8000000a0a7808 */ /* 0x000fe20001000000 */
[----:B------:R-:W-:Y:S01]  /*03f0*/  @!P3 FMUL R11, R11, 16777216 ;  /* 0x4b8000000b0bb820 */ /* 0x000fe20000400000 */
[----:B----4-:R-:W-:Y:S01]  /*0400*/  FADD R4, R15, R4 ;  /* 0x000000040f047221 */ /* 0x010fe20000000000 */
[----:B-----5:R-:W-:Y:S02]  /*0410*/  FADD R5, R0, R5 ;  /* 0x0000000500057221 */ /* 0x020fe40000000000 */
[----:B------:R-:W-:Y:S01]  /*0420*/  @!P4 FMUL R10, R10, 16777216 ;  /* 0x4b8000000a0ac820 */ /* 0x000fe20000400000 */
[----:B0-----:R-:W-:Y:S01]  /*0430*/  FMUL R16, R16, R11 ;  /* 0x0000000b10107220 */ /* 0x001fe20000400000 */
[----:B------:R-:W-:Y:S01]  /*0440*/  FADD R13, R4, -R13 ;  /* 0x8000000d040d7221 */ /* 0x000fe20000000000 */
[----:B---3--:R-:W-:Y:S01]  /*0450*/  FADD R2, R5, -R2 ;  /* 0x8000000205027221 */ /* 0x008fe20000000000 */
[----:B-1----:R-:W-:-:S02]  /*0460*/  FMUL R11, R17, R10 ;  /* 0x0000000a110b7220 */ /* 0x002fc40000400000 */
[----:B------:R-:W-:Y:S02]  /*0470*/  FMUL R16, R13, R16 ;  /* 0x000000100d107220 */ /* 0x000fe40000400000 */
[----:B------:R-:W-:Y:S02]  /*0480*/  FMUL R11, R2, R11 ;  /* 0x0000000b020b7220 */ /* 0x000fe40000400000 */
[----:B------:R-:W-:Y:S02]  /*0490*/  FFMA R16, R16, R20, R19 ;  /* 0x0000001410107223 */ /* 0x000fe40000000013 */
[----:B------:R-:W-:Y:S01]  /*04a0*/  FFMA R11, R11, R21, R18 ;  /* 0x000000150b0b7223 */ /* 0x000fe20000000012 */
[----:B------:R0:W-:Y:S02]  /*04b0*/  @!P0 STG.E.64 desc[UR4][R6.64], R4 ;  /* 0x0000000406008986 */ /* 0x0001e4000c101b04 */
[----:B------:R-:W-:Y:S02]  /*04c0*/  FSETP.GEU.AND P1, PT, R16, RZ, PT ;  /* 0x000000ff1000720b */ /* 0x000fe40003f2e000 */
[----:B------:R-:W-:-:S02]  /*04d0*/  FSETP.GEU.AND P2, PT, R11, RZ, PT ;  /* 0x000000ff0b00720b */ /* 0x000fc40003f4e000 */
[----:B------:R-:W-:Y:S02]  /*04e0*/  FSEL R10, R16, RZ, P1 ;  /* 0x000000ff100a7208 */ /* 0x000fe40000800000 */
[----:B------:R-:W-:Y:S01]  /*04f0*/  FSEL R11, R11, RZ, P2 ;  /* 0x000000ff0b0b7208 */ /* 0x000fe20001000000 */
[----:B0-----:R-:W-:Y:S08]  /*0500*/  @P0 EXIT ;  /* 0x000000000000094d */ /* 0x001ff00003800000 */
[----:B------:R-:W-:Y:S01]  /*0510*/  STG.E.64 desc[UR4][R8.64], R10 ;  /* 0x0000000a08007986 */ /* 0x000fe2000c101b04 */
[----:B------:R-:W-:Y:S05]  /*0520*/  EXIT ;  /* 0x000000000000794d */ /* 0x000fea0003800000 */
.L_x_0:
[----:B------:R-:W-:-:S00]  /*0530*/  BRA `(.L_x_0) ;  /* 0xfffffffc00fc7947 */ /* 0x000fc0000383ffff */
[----:B------:R-:W-:-:S00]  /*0540*/  NOP ;  /* 0x0000000000007918 */ /* 0x000fc00000000000 */
        /* <DEDUP_REMOVED lines=11> */
.L_x_1:


//--------------------- .nv.global.init           --------------------------
	.section	.nv.global.init,"aw",@progbits
.nv.global.init:
	.type		_$_str,@object
	.size		_$_str,(_$_str_$_2 - _$_str)
_$_str:
        /*0000*/ 	.byte	0x5f, 0x5f, 0x43, 0x55, 0x44, 0x41, 0x5f, 0x46, 0x54, 0x5a, 0x00
	.type		_$_str_$_2,@object
	.size		_$_str_$_2,(.L_1 - _$_str_$_2)
_$_str_$_2:
        /*000b*/ 	.byte	0x5f, 0x5f, 0x43, 0x55, 0x44, 0x41, 0x5f, 0x50, 0x52, 0x45, 0x43, 0x5f, 0x53, 0x51, 0x52, 0x54
        /*001b*/ 	.byte	0x00
.L_1:


//--------------------- .nv.constant0.triton_poi_fused__native_batch_norm_legit_no_training_convolution_relu_4 --------------------------
	.section	.nv.constant0.triton_poi_fused__native_batch_norm_legit_no_training_convolution_relu_4,"a",@progbits
	.sectionflags	@""
	.align	4
.nv.constant0.triton_poi_fused__native_batch_norm_legit_no_training_convolution_relu_4:
	.zero		588
